//
// Generated by NVIDIA NVVM Compiler
//
// Compiler Build ID: CL-36424714
// Cuda compilation tools, release 13.0, V13.0.88
// Based on NVVM 20.0.0
//

.version 9.0
.target sm_100
.address_size 64

	// .globl	_Z9VectorAddPiS_S_i

.visible .entry _Z9VectorAddPiS_S_i(
	.param .u64 .ptr .align 1 _Z9VectorAddPiS_S_i_param_0,
	.param .u64 .ptr .align 1 _Z9VectorAddPiS_S_i_param_1,
	.param .u64 .ptr .align 1 _Z9VectorAddPiS_S_i_param_2,
	.param .u32 _Z9VectorAddPiS_S_i_param_3
)
{
	.reg .b32 	%r<14>;
	.reg .b64 	%rd<11>;

	ld.param.u64 	%rd1, [_Z9VectorAddPiS_S_i_param_0];
	ld.param.u64 	%rd2, [_Z9VectorAddPiS_S_i_param_1];
	ld.param.u64 	%rd3, [_Z9VectorAddPiS_S_i_param_2];
	ld.param.u32 	%r1, [_Z9VectorAddPiS_S_i_param_3];
	cvta.to.global.u64 	%rd4, %rd3;
	cvta.to.global.u64 	%rd5, %rd2;
	cvta.to.global.u64 	%rd6, %rd1;
	mov.u32 	%r2, %ctaid.x;
	mov.u32 	%r3, %ntid.x;
	mov.u32 	%r4, %tid.x;
	mad.lo.s32 	%r5, %r2, %r3, %r4;
	mov.u32 	%r6, %ctaid.y;
	mov.u32 	%r7, %ntid.y;
	mov.u32 	%r8, %tid.y;
	mad.lo.s32 	%r9, %r6, %r7, %r8;
	mad.lo.s32 	%r10, %r1, %r9, %r5;
	mul.wide.u32 	%rd7, %r10, 4;
	add.s64 	%rd8, %rd6, %rd7;
	ld.global.u32 	%r11, [%rd8];
	add.s64 	%rd9, %rd5, %rd7;
	ld.global.u32 	%r12, [%rd9];
	add.s32 	%r13, %r12, %r11;
	add.s64 	%rd10, %rd4, %rd7;
	st.global.u32 	[%rd10], %r13;
	ret;

}


// ===== COMPILED SASS (sm_100) =====

	.target	sm_100

	.elftype	@"ET_EXEC"


//--------------------- .note.nv.tkinfo           --------------------------
	.section	.note.nv.tkinfo,"",@"SHT_NOTE"
	.sectionflags	@"SHF_NOTE_NV_TKINFO"
	.tkinfo
        /*0018*/ 	.word	0x00000002
        /*0030*/ 	.string	""
        /*0030*/ 	.string	"ptxas"
        /*0030*/ 	.string	"Cuda compilation tools, release 13.0, V13.0.88"
        /*0030*/ 	.string	"Build cuda_13.0.r13.0/compiler.36424714_0"
        /*0030*/ 	.string	"-arch sm_100 -m 64 "



//--------------------- .note.nv.cuinfo           --------------------------
	.section	.note.nv.cuinfo,"",@"SHT_NOTE"
	.sectionflags	@"SHF_NOTE_NV_CUINFO"
        /*0018*/ 	.short	0x0002
        /*001a*/ 	.short	0x0064
        /*001c*/ 	.short	0x0082
	.zero		2


//--------------------- .nv.info                  --------------------------
	.section	.nv.info,"",@"SHT_CUDA_INFO"
	.align	4


	//----- nvinfo : EIATTR_REGCOUNT
	.align		4
        /*0000*/ 	.byte	0x04, 0x2f
        /*0002*/ 	.short	(.L_1 - .L_0)
	.align		4
.L_0:
        /*0004*/ 	.word	index@(_Z9VectorAddPiS_S_i)
        /*0008*/ 	.word	0x0000000c


	//----- nvinfo : EIATTR_FRAME_SIZE
	.align		4
.L_1:
        /*000c*/ 	.byte	0x04, 0x11
        /*000e*/ 	.short	(.L_3 - .L_2)
	.align		4
.L_2:
        /*0010*/ 	.word	index@(_Z9VectorAddPiS_S_i)
        /*0014*/ 	.word	0x00000000


	//----- nvinfo : EIATTR_MIN_STACK_SIZE
	.align		4
.L_3:
        /*0018*/ 	.byte	0x04, 0x12
        /*001a*/ 	.short	(.L_5 - .L_4)
	.align		4
.L_4:
        /*001c*/ 	.word	index@(_Z9VectorAddPiS_S_i)
        /*0020*/ 	.word	0x00000000
.L_5:


//--------------------- .nv.compat                --------------------------
	.section	.nv.compat,"",@"SHT_CUDA_COMPAT_INFO"
	.align	4
        /*0000*/ 	.byte	0x02, 0x09, 0x00, 0x00, 0x02, 0x02, 0x01, 0x00, 0x02, 0x05, 0x05, 0x00, 0x03, 0x07, 0x01, 0x01
        /*0010*/ 	.byte	0x02, 0x03, 0x00, 0x00, 0x02, 0x06, 0x01, 0x00, 0x04, 0x0b, 0x08, 0x00, 0x09, 0x00, 0x00, 0x00
        /*0020*/ 	.byte	0x00, 0x00, 0x00, 0x00


//--------------------- .nv.info._Z9VectorAddPiS_S_i --------------------------
	.section	.nv.info._Z9VectorAddPiS_S_i,"",@"SHT_CUDA_INFO"
	.sectionflags	@""
	.align	4


	//----- nvinfo : EIATTR_CUDA_API_VERSION
	.align		4
        /*0000*/ 	.byte	0x04, 0x37
        /*0002*/ 	.short	(.L_7 - .L_6)
.L_6:
        /*0004*/ 	.word	0x00000082


	//----- nvinfo : EIATTR_KPARAM_INFO
	.align		4
.L_7:
        /*0008*/ 	.byte	0x04, 0x17
        /*000a*/ 	.short	(.L_9 - .L_8)
.L_8:
        /*000c*/ 	.word	0x00000000
        /*0010*/ 	.short	0x0003
        /*0012*/ 	.short	0x0018
        /*0014*/ 	.byte	0x00, 0xf0, 0x11, 0x00


	//----- nvinfo : EIATTR_KPARAM_INFO
	.align		4
.L_9:
        /*0018*/ 	.byte	0x04, 0x17
        /*001a*/ 	.short	(.L_11 - .L_10)
.L_10:
        /*001c*/ 	.word	0x00000000
        /*0020*/ 	.short	0x0002
        /*0022*/ 	.short	0x0010
        /*0024*/ 	.byte	0x00, 0xf5, 0x21, 0x00


	//----- nvinfo : EIATTR_KPARAM_INFO
	.align		4
.L_11:
        /*0028*/ 	.byte	0x04, 0x17
        /*002a*/ 	.short	(.L_13 - .L_12)
.L_12:
        /*002c*/ 	.word	0x00000000
        /*0030*/ 	.short	0x0001
        /*0032*/ 	.short	0x0008
        /*0034*/ 	.byte	0x00, 0xf5, 0x21, 0x00


	//----- nvinfo : EIATTR_KPARAM_INFO
	.align		4
.L_13:
        /*0038*/ 	.byte	0x04, 0x17
        /*003a*/ 	.short	(.L_15 - .L_14)
.L_14:
        /*003c*/ 	.word	0x00000000
        /*0040*/ 	.short	0x0000
        /*0042*/ 	.short	0x0000
        /*0044*/ 	.byte	0x00, 0xf5, 0x21, 0x00


	//----- nvinfo : EIATTR_SPARSE_MMA_MASK
	.align		4
.L_15:
        /*0048*/ 	.byte	0x03, 0x50
        /*004a*/ 	.short	0x0000


	//----- nvinfo : EIATTR_MAXREG_COUNT
	.align		4
        /*004c*/ 	.byte	0x03, 0x1b
        /*004e*/ 	.short	0x00ff


	//----- nvinfo : EIATTR_MERCURY_ISA_VERSION
	.align		4
        /*0050*/ 	.byte	0x03, 0x5f
        /*0052*/ 	.short	0x0101


	//----- nvinfo : EIATTR_VRC_CTA_INIT_COUNT
	.align		4
        /*0054*/ 	.byte	0x02, 0x4a
	.zero		1
	.zero		1


	//----- nvinfo : EIATTR_EXIT_INSTR_OFFSETS
	.align		4
        /*0058*/ 	.byte	0x04, 0x1c
        /*005a*/ 	.short	(.L_17 - .L_16)


	//   ....[0]....
.L_16:
        /*005c*/ 	.word	0x00000160


	//----- nvinfo : EIATTR_CBANK_PARAM_SIZE
	.align		4
.L_17:
        /*0060*/ 	.byte	0x03, 0x19
        /*0062*/ 	.short	0x001c


	//----- nvinfo : EIATTR_PARAM_CBANK
	.align		4
        /*0064*/ 	.byte	0x04, 0x0a
        /*0066*/ 	.short	(.L_19 - .L_18)
	.align		4
.L_18:
        /*0068*/ 	.word	index@(.nv.constant0._Z9VectorAddPiS_S_i)
        /*006c*/ 	.short	0x0380
        /*006e*/ 	.short	0x001c


	//----- nvinfo : EIATTR_SW_WAR
	.align		4
.L_19:
        /*0070*/ 	.byte	0x04, 0x36
        /*0072*/ 	.short	(.L_21 - .L_20)
.L_20:
        /*0074*/ 	.word	0x00000008
.L_21:


//--------------------- .nv.callgraph             --------------------------
	.section	.nv.callgraph,"",@"SHT_CUDA_CALLGRAPH"
	.align	4
	.sectionentsize	8
	.align		4
        /*0000*/ 	.word	0x00000000
	.align		4
        /*0004*/ 	.word	0xffffffff
	.align		4
        /*0008*/ 	.word	0x00000000
	.align		4
        /*000c*/ 	.word	0xfffffffe
	.align		4
        /*0010*/ 	.word	0x00000000
	.align		4
        /*0014*/ 	.word	0xfffffffd
	.align		4
        /*0018*/ 	.word	0x00000000
	.align		4
        /*001c*/ 	.word	0xfffffffc


//--------------------- .text._Z9VectorAddPiS_S_i --------------------------
	.section	.text._Z9VectorAddPiS_S_i,"ax",@progbits
	.align	128
        .global         _Z9VectorAddPiS_S_i
        .type           _Z9VectorAddPiS_S_i,@function
        .size           _Z9VectorAddPiS_S_i,(.L_x_1 - _Z9VectorAddPiS_S_i)
        .other          _Z9VectorAddPiS_S_i,@"STO_CUDA_ENTRY STV_DEFAULT"
_Z9VectorAddPiS_S_i:
.text._Z9VectorAddPiS_S_i:
[----:B------:R-:W-:Y:S01]  /*0000*/  LDC R1, c[0x0][0x37c] ;  /* 0x0000df00ff017b82 */ /* 0x000fe20000000800 */
[----:B------:R-:W0:Y:S07]  /*0010*/  S2R R7, SR_TID.X ;  /* 0x0000000000077919 */ /* 0x000e2e0000002100 */
[----:B------:R-:W0:Y:S01]  /*0020*/  S2UR UR6, SR_CTAID.X ;  /* 0x00000000000679c3 */ /* 0x000e220000002500 */
[----:B------:R-:W1:Y:S01]  /*0030*/  LDCU UR8, c[0x0][0x398] ;  /* 0x00007300ff0877ac */ /* 0x000e620008000800 */
[----:B------:R-:W2:Y:S01]  /*0040*/  S2R R9, SR_TID.Y ;  /* 0x0000000000097919 */ /* 0x000ea20000002200 */
[----:B------:R-:W3:Y:S05]  /*0050*/  LDCU.64 UR4, c[0x0][0x358] ;  /* 0x00006b00ff0477ac */ /* 0x000eea0008000a00 */
[----:B------:R-:W0:Y:S08]  /*0060*/  LDC R0, c[0x0][0x360] ;  /* 0x0000d800ff007b82 */ /* 0x000e300000000800 */
[----:B------:R-:W2:Y:S08]  /*0070*/  S2UR UR7, SR_CTAID.Y ;  /* 0x00000000000779c3 */ /* 0x000eb00000002600 */
[----:B------:R-:W2:Y:S08]  /*0080*/  LDC R6, c[0x0][0x364] ;  /* 0x0000d900ff067b82 */ /* 0x000eb00000000800 */
[----:B------:R-:W4:Y:S01]  /*0090*/  LDC.64 R2, c[0x0][0x380] ;  /* 0x0000e000ff027b82 */ /* 0x000f220000000a00 */
[----:B0-----:R-:W-:-:S07]  /*00a0*/  IMAD R0, R0, UR6, R7 ;  /* 0x0000000600007c24 */ /* 0x001fce000f8e0207 */
[----:B------:R-:W0:Y:S01]  /*00b0*/  LDC.64 R4, c[0x0][0x388] ;  /* 0x0000e200ff047b82 */ /* 0x000e220000000a00 */
[----:B--2---:R-:W-:-:S04]  /*00c0*/  IMAD R7, R6, UR7, R9 ;  /* 0x0000000706077c24 */ /* 0x004fc8000f8e0209 */
[----:B-1----:R-:W-:-:S03]  /*00d0*/  IMAD R9, R7, UR8, R0 ;  /* 0x0000000807097c24 */ /* 0x002fc6000f8e0200 */
[----:B------:R-:W1:Y:S01]  /*00e0*/  LDC.64 R6, c[0x0][0x390] ;  /* 0x0000e400ff067b82 */ /* 0x000e620000000a00 */
[----:B----4-:R-:W-:-:S06]  /*00f0*/  IMAD.WIDE.U32 R2, R9, 0x4, R2 ;  /* 0x0000000409027825 */ /* 0x010fcc00078e0002 */
[----:B---3--:R-:W2:Y:S01]  /*0100*/  LDG.E R2, desc[UR4][R2.64] ;  /* 0x0000000402027981 */ /* 0x008ea2000c1e1900 */
[----:B0-----:R-:W-:-:S06]  /*0110*/  IMAD.WIDE.U32 R4, R9, 0x4, R4 ;  /* 0x0000000409047825 */ /* 0x001fcc00078e0004 */
[----:B------:R-:W2:Y:S01]  /*0120*/  LDG.E R5, desc[UR4][R4.64] ;  /* 0x0000000404057981 */ /* 0x000ea2000c1e1900 */
[----:B-1----:R-:W-:Y:S01]  /*0130*/  IMAD.WIDE.U32 R6, R9, 0x4, R6 ;  /* 0x0000000409067825 */ /* 0x002fe200078e0006 */
[----:B--2---:R-:W-:-:S05]  /*0140*/  IADD3 R9, PT, PT, R2, R5, RZ ;  /* 0x0000000502097210 */ /* 0x004fca0007ffe0ff */
[----:B------:R-:W-:Y:S01]  /*0150*/  STG.E desc[UR4][R6.64], R9 ;  /* 0x0000000906007986 */ /* 0x000fe2000c101904 */
[----:B------:R-:W-:Y:S05]  /*0160*/  EXIT ;  /* 0x000000000000794d */ /* 0x000fea0003800000 */
.L_x_0:
[----:B------:R-:W-:-:S00]  /*0170*/  BRA `(.L_x_0) ;  /* 0xfffffffc00fc7947 */ /* 0x000fc0000383ffff */
[----:B------:R-:W-:-:S00]  /*0180*/  NOP ;  /* 0x0000000000007918 */ /* 0x000fc00000000000 */
[----:B------:R-:W-:-:S00]  /*0190*/  NOP ;  /* 0x0000000000007918 */ /* 0x000fc00000000000 */
[----:B------:R-:W-:-:S00]  /*01a0*/  NOP ;  /* 0x0000000000007918 */ /* 0x000fc00000000000 */
[----:B------:R-:W-:-:S00]  /*01b0*/  NOP ;  /* 0x0000000000007918 */ /* 0x000fc00000000000 */
[----:B------:R-:W-:-:S00]  /*01c0*/  NOP ;  /* 0x0000000000007918 */ /* 0x000fc00000000000 */
[----:B------:R-:W-:-:S00]  /*01d0*/  NOP ;  /* 0x0000000000007918 */ /* 0x000fc00000000000 */
[----:B------:R-:W-:-:S00]  /*01e0*/  NOP ;  /* 0x0000000000007918 */ /* 0x000fc00000000000 */
[----:B------:R-:W-:-:S00]  /*01f0*/  NOP ;  /* 0x0000000000007918 */ /* 0x000fc00000000000 */
.L_x_1:


//--------------------- .nv.shared.reserved.0     --------------------------
	.section	.nv.shared.reserved.0,"aw",@nobits
	.weak		__nv_reservedSMEM_offset_0_alias
	.size		__nv_reservedSMEM_offset_0_alias, 0, 64
	.other		__nv_reservedSMEM_offset_0_alias,@"STO_CUDA_RESERVED_SHARED STV_DEFAULT"
__nv_reservedSMEM_offset_0_alias:
	.zero		0
	.zero		64


//--------------------- .nv.constant0._Z9VectorAddPiS_S_i --------------------------
	.section	.nv.constant0._Z9VectorAddPiS_S_i,"a",@progbits
	.sectionflags	@""
	.align	4
.nv.constant0._Z9VectorAddPiS_S_i:
	.zero		924


//--------------------- SYMBOLS --------------------------

	.type		.nv.reservedSmem.offset0,@object
	.size		.nv.reservedSmem.offset0,0x4
